//
// Generated by NVIDIA NVVM Compiler
//
// Compiler Build ID: CL-36424714
// Cuda compilation tools, release 13.0, V13.0.88
// Based on NVVM 20.0.0
//

.version 9.0
.target sm_100
.address_size 64

	// .globl	_Z8populatePi
.extern .func  (.param .b32 func_retval0) vprintf
(
	.param .b64 vprintf_param_0,
	.param .b64 vprintf_param_1
)
;
.global .align 1 .b8 $str[24] = {37, 100, 44, 32, 37, 100, 44, 32, 37, 100, 44, 32, 37, 100, 44, 32, 37, 100, 44, 32, 37, 100, 10};

.visible .entry _Z8populatePi(
	.param .u64 .ptr .align 1 _Z8populatePi_param_0
)
{
	.local .align 8 .b8 	__local_depot0[24];
	.reg .b64 	%SP;
	.reg .b64 	%SPL;
	.reg .b32 	%r<11>;
	.reg .b64 	%rd<9>;

	mov.u64 	%SPL, __local_depot0;
	cvta.local.u64 	%SP, %SPL;
	ld.param.u64 	%rd1, [_Z8populatePi_param_0];
	cvta.to.global.u64 	%rd2, %rd1;
	add.u64 	%rd3, %SP, 0;
	add.u64 	%rd4, %SPL, 0;
	mov.u32 	%r1, %ctaid.x;
	mov.u32 	%r2, %ctaid.y;
	mov.u32 	%r3, %ctaid.z;
	mov.u32 	%r4, %tid.x;
	mov.u32 	%r5, %tid.y;
	mov.u32 	%r6, %tid.z;
	st.local.v2.u32 	[%rd4], {%r1, %r2};
	st.local.v2.u32 	[%rd4+8], {%r3, %r4};
	st.local.v2.u32 	[%rd4+16], {%r5, %r6};
	mov.u64 	%rd5, $str;
	cvta.global.u64 	%rd6, %rd5;
	{ // callseq 0, 0
	.param .b64 param0;
	st.param.b64 	[param0], %rd6;
	.param .b64 param1;
	st.param.b64 	[param1], %rd3;
	.param .b32 retval0;
	call.uni (retval0), 
	vprintf, 
	(
	param0, 
	param1
	);
	ld.param.b32 	%r7, [retval0];
	} // callseq 0
	shl.b32 	%r9, %r1, 5;
	add.s32 	%r10, %r9, %r4;
	mul.wide.s32 	%rd7, %r10, 4;
	add.s64 	%rd8, %rd2, %rd7;
	st.global.u32 	[%rd8], %r10;
	ret;

}


// ===== COMPILED SASS (sm_100) =====

	.target	sm_100

	.elftype	@"ET_EXEC"


//--------------------- .note.nv.tkinfo           --------------------------
	.section	.note.nv.tkinfo,"",@"SHT_NOTE"
	.sectionflags	@"SHF_NOTE_NV_TKINFO"
	.tkinfo
        /*0018*/ 	.word	0x00000002
        /*0030*/ 	.string	""
        /*0030*/ 	.string	"ptxas"
        /*0030*/ 	.string	"Cuda compilation tools, release 13.0, V13.0.88"
        /*0030*/ 	.string	"Build cuda_13.0.r13.0/compiler.36424714_0"
        /*0030*/ 	.string	"-arch sm_100 -m 64 "



//--------------------- .note.nv.cuinfo           --------------------------
	.section	.note.nv.cuinfo,"",@"SHT_NOTE"
	.sectionflags	@"SHF_NOTE_NV_CUINFO"
        /*0018*/ 	.short	0x0002
        /*001a*/ 	.short	0x0064
        /*001c*/ 	.short	0x0082
	.zero		2


//--------------------- .nv.info                  --------------------------
	.section	.nv.info,"",@"SHT_CUDA_INFO"
	.align	4


	//----- nvinfo : EIATTR_REGCOUNT
	.align		4
        /*0000*/ 	.byte	0x04, 0x2f
        /*0002*/ 	.short	(.L_2 - .L_1)
	.align		4
.L_1:
        /*0004*/ 	.word	index@(_Z8populatePi)
        /*0008*/ 	.word	0x00000018


	//----- nvinfo : EIATTR_FRAME_SIZE
	.align		4
.L_2:
        /*000c*/ 	.byte	0x04, 0x11
        /*000e*/ 	.short	(.L_4 - .L_3)
	.align		4
.L_3:
        /*0010*/ 	.word	index@(_Z8populatePi)
        /*0014*/ 	.word	0x00000018


	//----- nvinfo : EIATTR_MIN_STACK_SIZE
	.align		4
.L_4:
        /*0018*/ 	.byte	0x04, 0x12
        /*001a*/ 	.short	(.L_6 - .L_5)
	.align		4
.L_5:
        /*001c*/ 	.word	index@(_Z8populatePi)
        /*0020*/ 	.word	0x00000018
.L_6:


//--------------------- .nv.compat                --------------------------
	.section	.nv.compat,"",@"SHT_CUDA_COMPAT_INFO"
	.align	4
        /*0000*/ 	.byte	0x02, 0x09, 0x00, 0x00, 0x02, 0x02, 0x01, 0x00, 0x02, 0x05, 0x05, 0x00, 0x03, 0x07, 0x01, 0x01
        /*0010*/ 	.byte	0x02, 0x03, 0x00, 0x00, 0x02, 0x06, 0x01, 0x00, 0x04, 0x0b, 0x08, 0x00, 0x09, 0x00, 0x00, 0x00
        /*0020*/ 	.byte	0x00, 0x00, 0x00, 0x00


//--------------------- .nv.info._Z8populatePi    --------------------------
	.section	.nv.info._Z8populatePi,"",@"SHT_CUDA_INFO"
	.sectionflags	@""
	.align	4


	//----- nvinfo : EIATTR_CUDA_API_VERSION
	.align		4
        /*0000*/ 	.byte	0x04, 0x37
        /*0002*/ 	.short	(.L_8 - .L_7)
.L_7:
        /*0004*/ 	.word	0x00000082


	//----- nvinfo : EIATTR_KPARAM_INFO
	.align		4
.L_8:
        /*0008*/ 	.byte	0x04, 0x17
        /*000a*/ 	.short	(.L_10 - .L_9)
.L_9:
        /*000c*/ 	.word	0x00000000
        /*0010*/ 	.short	0x0000
        /*0012*/ 	.short	0x0000
        /*0014*/ 	.byte	0x00, 0xf5, 0x21, 0x00


	//----- nvinfo : EIATTR_SPARSE_MMA_MASK
	.align		4
.L_10:
        /*0018*/ 	.byte	0x03, 0x50
        /*001a*/ 	.short	0x0000


	//----- nvinfo : EIATTR_MAXREG_COUNT
	.align		4
        /*001c*/ 	.byte	0x03, 0x1b
        /*001e*/ 	.short	0x00ff


	//----- nvinfo : EIATTR_EXTERNS
	.align		4
        /*0020*/ 	.byte	0x04, 0x0f
        /*0022*/ 	.short	(.L_12 - .L_11)


	//   ....[0]....
	.align		4
.L_11:
        /*0024*/ 	.word	index@(vprintf)


	//----- nvinfo : EIATTR_MERCURY_ISA_VERSION
	.align		4
.L_12:
        /*0028*/ 	.byte	0x03, 0x5f
        /*002a*/ 	.short	0x0101


	//----- nvinfo : EIATTR_VRC_CTA_INIT_COUNT
	.align		4
        /*002c*/ 	.byte	0x02, 0x4a
	.zero		1
	.zero		1


	//----- nvinfo : EIATTR_SYSCALL_OFFSETS
	.align		4
        /*0030*/ 	.byte	0x04, 0x46
        /*0032*/ 	.short	(.L_14 - .L_13)


	//   ....[0]....
.L_13:
        /*0034*/ 	.word	0x00000160


	//----- nvinfo : EIATTR_EXIT_INSTR_OFFSETS
	.align		4
.L_14:
        /*0038*/ 	.byte	0x04, 0x1c
        /*003a*/ 	.short	(.L_16 - .L_15)


	//   ....[0]....
.L_15:
        /*003c*/ 	.word	0x000001b0


	//----- nvinfo : EIATTR_CBANK_PARAM_SIZE
	.align		4
.L_16:
        /*0040*/ 	.byte	0x03, 0x19
        /*0042*/ 	.short	0x0008


	//----- nvinfo : EIATTR_PARAM_CBANK
	.align		4
        /*0044*/ 	.byte	0x04, 0x0a
        /*0046*/ 	.short	(.L_18 - .L_17)
	.align		4
.L_17:
        /*0048*/ 	.word	index@(.nv.constant0._Z8populatePi)
        /*004c*/ 	.short	0x0380
        /*004e*/ 	.short	0x0008


	//----- nvinfo : EIATTR_SW_WAR
	.align		4
.L_18:
        /*0050*/ 	.byte	0x04, 0x36
        /*0052*/ 	.short	(.L_20 - .L_19)
.L_19:
        /*0054*/ 	.word	0x00000008
.L_20:


//--------------------- .nv.callgraph             --------------------------
	.section	.nv.callgraph,"",@"SHT_CUDA_CALLGRAPH"
	.align	4
	.sectionentsize	8
	.align		4
        /*0000*/ 	.word	0x00000000
	.align		4
        /*0004*/ 	.word	0xffffffff
	.align		4
        /*0008*/ 	.word	index@(_Z8populatePi)
	.align		4
        /*000c*/ 	.word	index@(vprintf)
	.align		4
        /*0010*/ 	.word	0x00000000
	.align		4
        /*0014*/ 	.word	0xfffffffe
	.align		4
        /*0018*/ 	.word	0x00000000
	.align		4
        /*001c*/ 	.word	0xfffffffd
	.align		4
        /*0020*/ 	.word	0x00000000
	.align		4
        /*0024*/ 	.word	0xfffffffc


//--------------------- .nv.constant4             --------------------------
	.section	.nv.constant4,"a",@progbits
	.align	8
	.align		8
.nv.constant4:
        /*0000*/ 	.dword	vprintf
	.align		8
        /*0008*/ 	.dword	$str


//--------------------- .text._Z8populatePi       --------------------------
	.section	.text._Z8populatePi,"ax",@progbits
	.align	128
        .global         _Z8populatePi
        .type           _Z8populatePi,@function
        .size           _Z8populatePi,(.L_x_2 - _Z8populatePi)
        .other          _Z8populatePi,@"STO_CUDA_ENTRY STV_DEFAULT"
_Z8populatePi:
.text._Z8populatePi:
[----:B------:R-:W0:Y:S01]  /*0000*/  LDC R1, c[0x0][0x37c] ;  /* 0x0000df00ff017b82 */ /* 0x000e220000000800 */
[----:B------:R-:W1:Y:S01]  /*0010*/  S2R R10, SR_TID.Y ;  /* 0x00000000000a7919 */ /* 0x000e620000002200 */
[----:B0-----:R-:W-:Y:S01]  /*0020*/  VIADD R1, R1, 0xffffffe8 ;  /* 0xffffffe801017836 */ /* 0x001fe20000000000 */
[----:B------:R-:W-:Y:S01]  /*0030*/  MOV R0, 0x0 ;  /* 0x0000000000007802 */ /* 0x000fe20000000f00 */
[----:B------:R-:W0:Y:S01]  /*0040*/  LDCU UR4, c[0x0][0x2f8] ;  /* 0x00005f00ff0477ac */ /* 0x000e220008000800 */
[----:B------:R-:W1:Y:S03]  /*0050*/  S2R R11, SR_TID.Z ;  /* 0x00000000000b7919 */ /* 0x000e660000002300 */
[----:B------:R2:W3:Y:S01]  /*0060*/  LDC.64 R8, c[0x4][R0] ;  /* 0x0100000000087b82 */ /* 0x0004e20000000a00 */
[----:B------:R-:W4:Y:S01]  /*0070*/  LDCU.64 UR6, c[0x4][0x8] ;  /* 0x01000100ff0677ac */ /* 0x000f220008000a00 */
[----:B------:R-:W5:Y:S01]  /*0080*/  S2R R2, SR_CTAID.X ;  /* 0x0000000000027919 */ /* 0x000f620000002500 */
[----:B------:R-:W2:Y:S01]  /*0090*/  LDCU UR5, c[0x0][0x2fc] ;  /* 0x00005f80ff0577ac */ /* 0x000ea20008000800 */
[----:B------:R-:W5:Y:S01]  /*00a0*/  S2R R3, SR_CTAID.Y ;  /* 0x0000000000037919 */ /* 0x000f620000002600 */
[----:B------:R-:W1:Y:S01]  /*00b0*/  LDCU.64 UR36, c[0x0][0x358] ;  /* 0x00006b00ff2477ac */ /* 0x000e620008000a00 */
[----:B------:R-:W5:Y:S01]  /*00c0*/  S2R R16, SR_CTAID.Z ;  /* 0x0000000000107919 */ /* 0x000f620000002700 */
[----:B------:R-:W5:Y:S01]  /*00d0*/  S2R R17, SR_TID.X ;  /* 0x0000000000117919 */ /* 0x000f620000002100 */
[----:B0-----:R-:W-:-:S02]  /*00e0*/  IADD3 R6, P0, PT, R1, UR4, RZ ;  /* 0x0000000401067c10 */ /* 0x001fc4000ff1e0ff */
[----:B----4-:R-:W-:Y:S01]  /*00f0*/  MOV R4, UR6 ;  /* 0x0000000600047c02 */ /* 0x010fe20008000f00 */
[----:B------:R-:W-:Y:S01]  /*0100*/  IMAD.U32 R5, RZ, RZ, UR7 ;  /* 0x00000007ff057e24 */ /* 0x000fe2000f8e00ff */
[----:B--2---:R-:W-:Y:S01]  /*0110*/  IADD3.X R7, PT, PT, RZ, UR5, RZ, P0, !PT ;  /* 0x00000005ff077c10 */ /* 0x004fe200087fe4ff */
[----:B-1----:R0:W-:Y:S04]  /*0120*/  STL.64 [R1+0x10], R10 ;  /* 0x0000100a01007387 */ /* 0x0021e80000100a00 */
[----:B-----5:R0:W-:Y:S04]  /*0130*/  STL.64 [R1], R2 ;  /* 0x0000000201007387 */ /* 0x0201e80000100a00 */
[----:B------:R0:W-:Y:S02]  /*0140*/  STL.64 [R1+0x8], R16 ;  /* 0x0000081001007387 */ /* 0x0001e40000100a00 */
[----:B------:R-:W-:-:S07]  /*0150*/  LEPC R20, `(.L_x_0) ;  /* 0x000000001014794e */ /* 0x000fce0000000000 */
[----:B0--3--:R-:W-:Y:S05]  /*0160*/  CALL.ABS.NOINC R8 ;  /* 0x0000000008007343 */ /* 0x009fea0003c00000 */
.L_x_0:
[----:B------:R-:W0:Y:S01]  /*0170*/  LDC.64 R4, c[0x0][0x380] ;  /* 0x0000e000ff047b82 */ /* 0x000e220000000a00 */
[----:B------:R-:W-:-:S04]  /*0180*/  IMAD R17, R2, 0x20, R17 ;  /* 0x0000002002117824 */ /* 0x000fc800078e0211 */
[----:B0-----:R-:W-:-:S05]  /*0190*/  IMAD.WIDE R2, R17, 0x4, R4 ;  /* 0x0000000411027825 */ /* 0x001fca00078e0204 */
[----:B------:R-:W-:Y:S01]  /*01a0*/  STG.E desc[UR36][R2.64], R17 ;  /* 0x0000001102007986 */ /* 0x000fe2000c101924 */
[----:B------:R-:W-:Y:S05]  /*01b0*/  EXIT ;  /* 0x000000000000794d */ /* 0x000fea0003800000 */
.L_x_1:
[----:B------:R-:W-:-:S00]  /*01c0*/  BRA `(.L_x_1) ;  /* 0xfffffffc00fc7947 */ /* 0x000fc0000383ffff */
[----:B------:R-:W-:-:S00]  /*01d0*/  NOP ;  /* 0x0000000000007918 */ /* 0x000fc00000000000 */
        /* <DEDUP_REMOVED lines=10> */
.L_x_2:


//--------------------- .nv.global.init           --------------------------
	.section	.nv.global.init,"aw",@progbits
.nv.global.init:
	.type		$str,@object
	.size		$str,(.L_0 - $str)
$str:
        /*0000*/ 	.byte	0x25, 0x64, 0x2c, 0x20, 0x25, 0x64, 0x2c, 0x20, 0x25, 0x64, 0x2c, 0x20, 0x25, 0x64, 0x2c, 0x20
        /*0010*/ 	.byte	0x25, 0x64, 0x2c, 0x20, 0x25, 0x64, 0x0a, 0x00
.L_0:


//--------------------- .nv.shared.reserved.0     --------------------------
	.section	.nv.shared.reserved.0,"aw",@nobits
	.weak		__nv_reservedSMEM_offset_0_alias
	.size		__nv_reservedSMEM_offset_0_alias, 0, 64
	.other		__nv_reservedSMEM_offset_0_alias,@"STO_CUDA_RESERVED_SHARED STV_DEFAULT"
__nv_reservedSMEM_offset_0_alias:
	.zero		0
	.zero		64


//--------------------- .nv.constant0._Z8populatePi --------------------------
	.section	.nv.constant0._Z8populatePi,"a",@progbits
	.sectionflags	@""
	.align	4
.nv.constant0._Z8populatePi:
	.zero		904


//--------------------- SYMBOLS --------------------------

	.type		.nv.reservedSmem.offset0,@object
	.size		.nv.reservedSmem.offset0,0x4
	.type		vprintf,@function
